//
// Generated by NVIDIA NVVM Compiler
//
// Compiler Build ID: CL-36424714
// Cuda compilation tools, release 13.0, V13.0.88
// Based on NVVM 20.0.0
//

.version 9.0
.target sm_100
.address_size 64

	// .globl	_Z14sumaMatrices3DPiS_S_iii

.visible .entry _Z14sumaMatrices3DPiS_S_iii(
	.param .u64 .ptr .align 1 _Z14sumaMatrices3DPiS_S_iii_param_0,
	.param .u64 .ptr .align 1 _Z14sumaMatrices3DPiS_S_iii_param_1,
	.param .u64 .ptr .align 1 _Z14sumaMatrices3DPiS_S_iii_param_2,
	.param .u32 _Z14sumaMatrices3DPiS_S_iii_param_3,
	.param .u32 _Z14sumaMatrices3DPiS_S_iii_param_4,
	.param .u32 _Z14sumaMatrices3DPiS_S_iii_param_5
)
{
	.reg .pred 	%p<6>;
	.reg .b32 	%r<23>;
	.reg .b64 	%rd<11>;

	ld.param.u64 	%rd1, [_Z14sumaMatrices3DPiS_S_iii_param_0];
	ld.param.u64 	%rd2, [_Z14sumaMatrices3DPiS_S_iii_param_1];
	ld.param.u64 	%rd3, [_Z14sumaMatrices3DPiS_S_iii_param_2];
	ld.param.u32 	%r6, [_Z14sumaMatrices3DPiS_S_iii_param_3];
	ld.param.u32 	%r7, [_Z14sumaMatrices3DPiS_S_iii_param_4];
	ld.param.u32 	%r5, [_Z14sumaMatrices3DPiS_S_iii_param_5];
	mov.u32 	%r8, %ctaid.x;
	mov.u32 	%r9, %ntid.x;
	mov.u32 	%r10, %tid.x;
	mad.lo.s32 	%r1, %r8, %r9, %r10;
	mov.u32 	%r11, %ctaid.y;
	mov.u32 	%r12, %ntid.y;
	mov.u32 	%r13, %tid.y;
	mad.lo.s32 	%r14, %r11, %r12, %r13;
	mov.u32 	%r15, %ctaid.z;
	mov.u32 	%r16, %ntid.z;
	mov.u32 	%r17, %tid.z;
	mad.lo.s32 	%r3, %r15, %r16, %r17;
	setp.ge.s32 	%p1, %r1, %r5;
	setp.ge.s32 	%p2, %r14, %r7;
	or.pred  	%p3, %p1, %p2;
	setp.ge.s32 	%p4, %r3, %r6;
	or.pred  	%p5, %p4, %p3;
	@%p5 bra 	$L__BB0_2;
	cvta.to.global.u64 	%rd4, %rd1;
	cvta.to.global.u64 	%rd5, %rd2;
	cvta.to.global.u64 	%rd6, %rd3;
	mad.lo.s32 	%r18, %r7, %r3, %r14;
	mad.lo.s32 	%r19, %r18, %r5, %r1;
	mul.wide.s32 	%rd7, %r19, 4;
	add.s64 	%rd8, %rd4, %rd7;
	ld.global.u32 	%r20, [%rd8];
	add.s64 	%rd9, %rd5, %rd7;
	ld.global.u32 	%r21, [%rd9];
	add.s32 	%r22, %r21, %r20;
	add.s64 	%rd10, %rd6, %rd7;
	st.global.u32 	[%rd10], %r22;
$L__BB0_2:
	ret;

}


// ===== COMPILED SASS (sm_100) =====

	.target	sm_100

	.elftype	@"ET_EXEC"


//--------------------- .note.nv.tkinfo           --------------------------
	.section	.note.nv.tkinfo,"",@"SHT_NOTE"
	.sectionflags	@"SHF_NOTE_NV_TKINFO"
	.tkinfo
        /*0018*/ 	.word	0x00000002
        /*0030*/ 	.string	""
        /*0030*/ 	.string	"ptxas"
        /*0030*/ 	.string	"Cuda compilation tools, release 13.0, V13.0.88"
        /*0030*/ 	.string	"Build cuda_13.0.r13.0/compiler.36424714_0"
        /*0030*/ 	.string	"-arch sm_100 -m 64 "



//--------------------- .note.nv.cuinfo           --------------------------
	.section	.note.nv.cuinfo,"",@"SHT_NOTE"
	.sectionflags	@"SHF_NOTE_NV_CUINFO"
        /*0018*/ 	.short	0x0002
        /*001a*/ 	.short	0x0064
        /*001c*/ 	.short	0x0082
	.zero		2


//--------------------- .nv.info                  --------------------------
	.section	.nv.info,"",@"SHT_CUDA_INFO"
	.align	4


	//----- nvinfo : EIATTR_REGCOUNT
	.align		4
        /*0000*/ 	.byte	0x04, 0x2f
        /*0002*/ 	.short	(.L_1 - .L_0)
	.align		4
.L_0:
        /*0004*/ 	.word	index@(_Z14sumaMatrices3DPiS_S_iii)
        /*0008*/ 	.word	0x0000000c


	//----- nvinfo : EIATTR_FRAME_SIZE
	.align		4
.L_1:
        /*000c*/ 	.byte	0x04, 0x11
        /*000e*/ 	.short	(.L_3 - .L_2)
	.align		4
.L_2:
        /*0010*/ 	.word	index@(_Z14sumaMatrices3DPiS_S_iii)
        /*0014*/ 	.word	0x00000000


	//----- nvinfo : EIATTR_MIN_STACK_SIZE
	.align		4
.L_3:
        /*0018*/ 	.byte	0x04, 0x12
        /*001a*/ 	.short	(.L_5 - .L_4)
	.align		4
.L_4:
        /*001c*/ 	.word	index@(_Z14sumaMatrices3DPiS_S_iii)
        /*0020*/ 	.word	0x00000000
.L_5:


//--------------------- .nv.compat                --------------------------
	.section	.nv.compat,"",@"SHT_CUDA_COMPAT_INFO"
	.align	4
        /*0000*/ 	.byte	0x02, 0x09, 0x00, 0x00, 0x02, 0x02, 0x01, 0x00, 0x02, 0x05, 0x05, 0x00, 0x03, 0x07, 0x01, 0x01
        /*0010*/ 	.byte	0x02, 0x03, 0x00, 0x00, 0x02, 0x06, 0x01, 0x00, 0x04, 0x0b, 0x08, 0x00, 0x09, 0x00, 0x00, 0x00
        /*0020*/ 	.byte	0x00, 0x00, 0x00, 0x00


//--------------------- .nv.info._Z14sumaMatrices3DPiS_S_iii --------------------------
	.section	.nv.info._Z14sumaMatrices3DPiS_S_iii,"",@"SHT_CUDA_INFO"
	.sectionflags	@""
	.align	4


	//----- nvinfo : EIATTR_CUDA_API_VERSION
	.align		4
        /*0000*/ 	.byte	0x04, 0x37
        /*0002*/ 	.short	(.L_7 - .L_6)
.L_6:
        /*0004*/ 	.word	0x00000082


	//----- nvinfo : EIATTR_KPARAM_INFO
	.align		4
.L_7:
        /*0008*/ 	.byte	0x04, 0x17
        /*000a*/ 	.short	(.L_9 - .L_8)
.L_8:
        /*000c*/ 	.word	0x00000000
        /*0010*/ 	.short	0x0005
        /*0012*/ 	.short	0x0020
        /*0014*/ 	.byte	0x00, 0xf0, 0x11, 0x00


	//----- nvinfo : EIATTR_KPARAM_INFO
	.align		4
.L_9:
        /*0018*/ 	.byte	0x04, 0x17
        /*001a*/ 	.short	(.L_11 - .L_10)
.L_10:
        /*001c*/ 	.word	0x00000000
        /*0020*/ 	.short	0x0004
        /*0022*/ 	.short	0x001c
        /*0024*/ 	.byte	0x00, 0xf0, 0x11, 0x00


	//----- nvinfo : EIATTR_KPARAM_INFO
	.align		4
.L_11:
        /*0028*/ 	.byte	0x04, 0x17
        /*002a*/ 	.short	(.L_13 - .L_12)
.L_12:
        /*002c*/ 	.word	0x00000000
        /*0030*/ 	.short	0x0003
        /*0032*/ 	.short	0x0018
        /*0034*/ 	.byte	0x00, 0xf0, 0x11, 0x00


	//----- nvinfo : EIATTR_KPARAM_INFO
	.align		4
.L_13:
        /*0038*/ 	.byte	0x04, 0x17
        /*003a*/ 	.short	(.L_15 - .L_14)
.L_14:
        /*003c*/ 	.word	0x00000000
        /*0040*/ 	.short	0x0002
        /*0042*/ 	.short	0x0010
        /*0044*/ 	.byte	0x00, 0xf5, 0x21, 0x00


	//----- nvinfo : EIATTR_KPARAM_INFO
	.align		4
.L_15:
        /*0048*/ 	.byte	0x04, 0x17
        /*004a*/ 	.short	(.L_17 - .L_16)
.L_16:
        /*004c*/ 	.word	0x00000000
        /*0050*/ 	.short	0x0001
        /*0052*/ 	.short	0x0008
        /*0054*/ 	.byte	0x00, 0xf5, 0x21, 0x00


	//----- nvinfo : EIATTR_KPARAM_INFO
	.align		4
.L_17:
        /*0058*/ 	.byte	0x04, 0x17
        /*005a*/ 	.short	(.L_19 - .L_18)
.L_18:
        /*005c*/ 	.word	0x00000000
        /*0060*/ 	.short	0x0000
        /*0062*/ 	.short	0x0000
        /*0064*/ 	.byte	0x00, 0xf5, 0x21, 0x00


	//----- nvinfo : EIATTR_SPARSE_MMA_MASK
	.align		4
.L_19:
        /*0068*/ 	.byte	0x03, 0x50
        /*006a*/ 	.short	0x0000


	//----- nvinfo : EIATTR_MAXREG_COUNT
	.align		4
        /*006c*/ 	.byte	0x03, 0x1b
        /*006e*/ 	.short	0x00ff


	//----- nvinfo : EIATTR_MERCURY_ISA_VERSION
	.align		4
        /*0070*/ 	.byte	0x03, 0x5f
        /*0072*/ 	.short	0x0101


	//----- nvinfo : EIATTR_VRC_CTA_INIT_COUNT
	.align		4
        /*0074*/ 	.byte	0x02, 0x4a
	.zero		1
	.zero		1


	//----- nvinfo : EIATTR_EXIT_INSTR_OFFSETS
	.align		4
        /*0078*/ 	.byte	0x04, 0x1c
        /*007a*/ 	.short	(.L_21 - .L_20)


	//   ....[0]....
.L_20:
        /*007c*/ 	.word	0x00000120


	//   ....[1]....
        /*0080*/ 	.word	0x00000200


	//----- nvinfo : EIATTR_CBANK_PARAM_SIZE
	.align		4
.L_21:
        /*0084*/ 	.byte	0x03, 0x19
        /*0086*/ 	.short	0x0024


	//----- nvinfo : EIATTR_PARAM_CBANK
	.align		4
        /*0088*/ 	.byte	0x04, 0x0a
        /*008a*/ 	.short	(.L_23 - .L_22)
	.align		4
.L_22:
        /*008c*/ 	.word	index@(.nv.constant0._Z14sumaMatrices3DPiS_S_iii)
        /*0090*/ 	.short	0x0380
        /*0092*/ 	.short	0x0024


	//----- nvinfo : EIATTR_SW_WAR
	.align		4
.L_23:
        /*0094*/ 	.byte	0x04, 0x36
        /*0096*/ 	.short	(.L_25 - .L_24)
.L_24:
        /*0098*/ 	.word	0x00000008
.L_25:


//--------------------- .nv.callgraph             --------------------------
	.section	.nv.callgraph,"",@"SHT_CUDA_CALLGRAPH"
	.align	4
	.sectionentsize	8
	.align		4
        /*0000*/ 	.word	0x00000000
	.align		4
        /*0004*/ 	.word	0xffffffff
	.align		4
        /*0008*/ 	.word	0x00000000
	.align		4
        /*000c*/ 	.word	0xfffffffe
	.align		4
        /*0010*/ 	.word	0x00000000
	.align		4
        /*0014*/ 	.word	0xfffffffd
	.align		4
        /*0018*/ 	.word	0x00000000
	.align		4
        /*001c*/ 	.word	0xfffffffc


//--------------------- .text._Z14sumaMatrices3DPiS_S_iii --------------------------
	.section	.text._Z14sumaMatrices3DPiS_S_iii,"ax",@progbits
	.align	128
        .global         _Z14sumaMatrices3DPiS_S_iii
        .type           _Z14sumaMatrices3DPiS_S_iii,@function
        .size           _Z14sumaMatrices3DPiS_S_iii,(.L_x_1 - _Z14sumaMatrices3DPiS_S_iii)
        .other          _Z14sumaMatrices3DPiS_S_iii,@"STO_CUDA_ENTRY STV_DEFAULT"
_Z14sumaMatrices3DPiS_S_iii:
.text._Z14sumaMatrices3DPiS_S_iii:
[----:B------:R-:W-:Y:S01]  /*0000*/  LDC R1, c[0x0][0x37c] ;  /* 0x0000df00ff017b82 */ /* 0x000fe20000000800 */
[----:B------:R-:W0:Y:S07]  /*0010*/  S2R R5, SR_TID.Y ;  /* 0x0000000000057919 */ /* 0x000e2e0000002200 */
[----:B------:R-:W1:Y:S01]  /*0020*/  LDC R0, c[0x0][0x360] ;  /* 0x0000d800ff007b82 */ /* 0x000e620000000800 */
[----:B------:R-:W2:Y:S01]  /*0030*/  LDCU.64 UR8, c[0x0][0x398] ;  /* 0x00007300ff0877ac */ /* 0x000ea20008000a00 */
[----:B------:R-:W1:Y:S01]  /*0040*/  S2R R3, SR_TID.X ;  /* 0x0000000000037919 */ /* 0x000e620000002100 */
[----:B------:R-:W3:Y:S01]  /*0050*/  LDCU UR7, c[0x0][0x3a0] ;  /* 0x00007400ff0777ac */ /* 0x000ee20008000800 */
[----:B------:R-:W4:Y:S04]  /*0060*/  S2R R2, SR_TID.Z ;  /* 0x0000000000027919 */ /* 0x000f280000002300 */
[----:B------:R-:W0:Y:S08]  /*0070*/  S2UR UR5, SR_CTAID.Y ;  /* 0x00000000000579c3 */ /* 0x000e300000002600 */
[----:B------:R-:W0:Y:S08]  /*0080*/  LDC R6, c[0x0][0x364] ;  /* 0x0000d900ff067b82 */ /* 0x000e300000000800 */
[----:B------:R-:W1:Y:S08]  /*0090*/  S2UR UR4, SR_CTAID.X ;  /* 0x00000000000479c3 */ /* 0x000e700000002500 */
[----:B------:R-:W4:Y:S08]  /*00a0*/  S2UR UR6, SR_CTAID.Z ;  /* 0x00000000000679c3 */ /* 0x000f300000002700 */
[----:B------:R-:W4:Y:S01]  /*00b0*/  LDC R7, c[0x0][0x368] ;  /* 0x0000da00ff077b82 */ /* 0x000f220000000800 */
[----:B0-----:R-:W-:-:S05]  /*00c0*/  IMAD R6, R6, UR5, R5 ;  /* 0x0000000506067c24 */ /* 0x001fca000f8e0205 */
[----:B--2---:R-:W-:Y:S01]  /*00d0*/  ISETP.GE.AND P0, PT, R6, UR9, PT ;  /* 0x0000000906007c0c */ /* 0x004fe2000bf06270 */
[----:B-1----:R-:W-:-:S05]  /*00e0*/  IMAD R0, R0, UR4, R3 ;  /* 0x0000000400007c24 */ /* 0x002fca000f8e0203 */
[----:B---3--:R-:W-:Y:S01]  /*00f0*/  ISETP.GE.OR P0, PT, R0, UR7, P0 ;  /* 0x0000000700007c0c */ /* 0x008fe20008706670 */
[----:B----4-:R-:W-:-:S05]  /*0100*/  IMAD R7, R7, UR6, R2 ;  /* 0x0000000607077c24 */ /* 0x010fca000f8e0202 */
[----:B------:R-:W-:-:S13]  /*0110*/  ISETP.GE.OR P0, PT, R7, UR8, P0 ;  /* 0x0000000807007c0c */ /* 0x000fda0008706670 */
[----:B------:R-:W-:Y:S05]  /*0120*/  @P0 EXIT ;  /* 0x000000000000094d */ /* 0x000fea0003800000 */
[----:B------:R-:W0:Y:S01]  /*0130*/  LDC.64 R2, c[0x0][0x380] ;  /* 0x0000e000ff027b82 */ /* 0x000e220000000a00 */
[----:B------:R-:W1:Y:S01]  /*0140*/  LDCU.64 UR4, c[0x0][0x358] ;  /* 0x00006b00ff0477ac */ /* 0x000e620008000a00 */
[----:B------:R-:W-:-:S04]  /*0150*/  IMAD R7, R7, UR9, R6 ;  /* 0x0000000907077c24 */ /* 0x000fc8000f8e0206 */
[----:B------:R-:W-:Y:S02]  /*0160*/  IMAD R9, R7, UR7, R0 ;  /* 0x0000000707097c24 */ /* 0x000fe4000f8e0200 */
[----:B------:R-:W2:Y:S08]  /*0170*/  LDC.64 R4, c[0x0][0x388] ;  /* 0x0000e200ff047b82 */ /* 0x000eb00000000a00 */
[----:B------:R-:W3:Y:S01]  /*0180*/  LDC.64 R6, c[0x0][0x390] ;  /* 0x0000e400ff067b82 */ /* 0x000ee20000000a00 */
[----:B0-----:R-:W-:-:S06]  /*0190*/  IMAD.WIDE R2, R9, 0x4, R2 ;  /* 0x0000000409027825 */ /* 0x001fcc00078e0202 */
[----:B-1----:R-:W4:Y:S01]  /*01a0*/  LDG.E R2, desc[UR4][R2.64] ;  /* 0x0000000402027981 */ /* 0x002f22000c1e1900 */
[----:B--2---:R-:W-:-:S06]  /*01b0*/  IMAD.WIDE R4, R9, 0x4, R4 ;  /* 0x0000000409047825 */ /* 0x004fcc00078e0204 */
[----:B------:R-:W4:Y:S01]  /*01c0*/  LDG.E R5, desc[UR4][R4.64] ;  /* 0x0000000404057981 */ /* 0x000f22000c1e1900 */
[----:B---3--:R-:W-:Y:S01]  /*01d0*/  IMAD.WIDE R6, R9, 0x4, R6 ;  /* 0x0000000409067825 */ /* 0x008fe200078e0206 */
[----:B----4-:R-:W-:-:S05]  /*01e0*/  IADD3 R9, PT, PT, R2, R5, RZ ;  /* 0x0000000502097210 */ /* 0x010fca0007ffe0ff */
[----:B------:R-:W-:Y:S01]  /*01f0*/  STG.E desc[UR4][R6.64], R9 ;  /* 0x0000000906007986 */ /* 0x000fe2000c101904 */
[----:B------:R-:W-:Y:S05]  /*0200*/  EXIT ;  /* 0x000000000000794d */ /* 0x000fea0003800000 */
.L_x_0:
[----:B------:R-:W-:-:S00]  /*0210*/  BRA `(.L_x_0) ;  /* 0xfffffffc00fc7947 */ /* 0x000fc0000383ffff */
[----:B------:R-:W-:-:S00]  /*0220*/  NOP ;  /* 0x0000000000007918 */ /* 0x000fc00000000000 */
        /* <DEDUP_REMOVED lines=13> */
.L_x_1:


//--------------------- .nv.shared.reserved.0     --------------------------
	.section	.nv.shared.reserved.0,"aw",@nobits
	.weak		__nv_reservedSMEM_offset_0_alias
	.size		__nv_reservedSMEM_offset_0_alias, 0, 64
	.other		__nv_reservedSMEM_offset_0_alias,@"STO_CUDA_RESERVED_SHARED STV_DEFAULT"
__nv_reservedSMEM_offset_0_alias:
	.zero		0
	.zero		64


//--------------------- .nv.constant0._Z14sumaMatrices3DPiS_S_iii --------------------------
	.section	.nv.constant0._Z14sumaMatrices3DPiS_S_iii,"a",@progbits
	.sectionflags	@""
	.align	4
.nv.constant0._Z14sumaMatrices3DPiS_S_iii:
	.zero		932


//--------------------- SYMBOLS --------------------------

	.type		.nv.reservedSmem.offset0,@object
	.size		.nv.reservedSmem.offset0,0x4
